//
// Generated by NVIDIA NVVM Compiler
//
// Compiler Build ID: CL-36424714
// Cuda compilation tools, release 13.0, V13.0.88
// Based on NVVM 20.0.0
//

.version 9.0
.target sm_100
.address_size 64

	// .globl	_Z6gemmv1iiifPfS_fS_

.visible .entry _Z6gemmv1iiifPfS_fS_(
	.param .u32 _Z6gemmv1iiifPfS_fS__param_0,
	.param .u32 _Z6gemmv1iiifPfS_fS__param_1,
	.param .u32 _Z6gemmv1iiifPfS_fS__param_2,
	.param .f32 _Z6gemmv1iiifPfS_fS__param_3,
	.param .u64 .ptr .align 1 _Z6gemmv1iiifPfS_fS__param_4,
	.param .u64 .ptr .align 1 _Z6gemmv1iiifPfS_fS__param_5,
	.param .f32 _Z6gemmv1iiifPfS_fS__param_6,
	.param .u64 .ptr .align 1 _Z6gemmv1iiifPfS_fS__param_7
)
{
	.reg .pred 	%p<13>;
	.reg .b32 	%r<46>;
	.reg .b32 	%f<73>;
	.reg .b64 	%rd<40>;

	ld.param.u32 	%r22, [_Z6gemmv1iiifPfS_fS__param_0];
	ld.param.u32 	%r23, [_Z6gemmv1iiifPfS_fS__param_1];
	ld.param.u32 	%r21, [_Z6gemmv1iiifPfS_fS__param_2];
	ld.param.f32 	%f13, [_Z6gemmv1iiifPfS_fS__param_3];
	ld.param.u64 	%rd5, [_Z6gemmv1iiifPfS_fS__param_4];
	ld.param.u64 	%rd6, [_Z6gemmv1iiifPfS_fS__param_5];
	ld.param.f32 	%f14, [_Z6gemmv1iiifPfS_fS__param_6];
	ld.param.u64 	%rd4, [_Z6gemmv1iiifPfS_fS__param_7];
	cvta.to.global.u64 	%rd1, %rd6;
	cvta.to.global.u64 	%rd2, %rd5;
	mov.u32 	%r24, %ctaid.x;
	mov.u32 	%r25, %ntid.x;
	mov.u32 	%r26, %tid.x;
	mad.lo.s32 	%r1, %r24, %r25, %r26;
	mov.u32 	%r27, %ctaid.y;
	mov.u32 	%r28, %ntid.y;
	mov.u32 	%r29, %tid.y;
	mad.lo.s32 	%r30, %r27, %r28, %r29;
	setp.ge.s32 	%p1, %r1, %r22;
	setp.ge.s32 	%p2, %r30, %r23;
	or.pred  	%p3, %p1, %p2;
	@%p3 bra 	$L__BB0_14;
	setp.lt.s32 	%p4, %r21, 1;
	mov.f32 	%f72, 0f00000000;
	@%p4 bra 	$L__BB0_13;
	mul.lo.s32 	%r3, %r21, %r1;
	and.b32  	%r4, %r21, 7;
	setp.lt.u32 	%p5, %r21, 8;
	mov.f32 	%f72, 0f00000000;
	mov.b32 	%r44, 0;
	@%p5 bra 	$L__BB0_5;
	and.b32  	%r44, %r21, 2147483640;
	neg.s32 	%r42, %r44;
	shl.b32 	%r7, %r23, 3;
	add.s64 	%rd3, %rd2, 16;
	mov.f32 	%f72, 0f00000000;
	mul.wide.s32 	%rd11, %r23, 4;
	mov.u32 	%r40, %r3;
	mov.u32 	%r41, %r30;
$L__BB0_4:
	.pragma "nounroll";
	mul.wide.s32 	%rd7, %r40, 4;
	add.s64 	%rd8, %rd3, %rd7;
	ld.global.f32 	%f19, [%rd8+-16];
	mul.wide.s32 	%rd9, %r41, 4;
	add.s64 	%rd10, %rd1, %rd9;
	ld.global.f32 	%f20, [%rd10];
	fma.rn.f32 	%f21, %f19, %f20, %f72;
	ld.global.f32 	%f22, [%rd8+-12];
	add.s64 	%rd12, %rd10, %rd11;
	ld.global.f32 	%f23, [%rd12];
	fma.rn.f32 	%f24, %f22, %f23, %f21;
	ld.global.f32 	%f25, [%rd8+-8];
	add.s64 	%rd13, %rd12, %rd11;
	ld.global.f32 	%f26, [%rd13];
	fma.rn.f32 	%f27, %f25, %f26, %f24;
	ld.global.f32 	%f28, [%rd8+-4];
	add.s64 	%rd14, %rd13, %rd11;
	ld.global.f32 	%f29, [%rd14];
	fma.rn.f32 	%f30, %f28, %f29, %f27;
	ld.global.f32 	%f31, [%rd8];
	add.s64 	%rd15, %rd14, %rd11;
	ld.global.f32 	%f32, [%rd15];
	fma.rn.f32 	%f33, %f31, %f32, %f30;
	ld.global.f32 	%f34, [%rd8+4];
	add.s64 	%rd16, %rd15, %rd11;
	ld.global.f32 	%f35, [%rd16];
	fma.rn.f32 	%f36, %f34, %f35, %f33;
	ld.global.f32 	%f37, [%rd8+8];
	add.s64 	%rd17, %rd16, %rd11;
	ld.global.f32 	%f38, [%rd17];
	fma.rn.f32 	%f39, %f37, %f38, %f36;
	ld.global.f32 	%f40, [%rd8+12];
	add.s64 	%rd18, %rd17, %rd11;
	ld.global.f32 	%f41, [%rd18];
	fma.rn.f32 	%f72, %f40, %f41, %f39;
	add.s32 	%r42, %r42, 8;
	add.s32 	%r41, %r41, %r7;
	add.s32 	%r40, %r40, 8;
	setp.ne.s32 	%p6, %r42, 0;
	@%p6 bra 	$L__BB0_4;
$L__BB0_5:
	setp.eq.s32 	%p7, %r4, 0;
	@%p7 bra 	$L__BB0_13;
	and.b32  	%r15, %r21, 3;
	setp.lt.u32 	%p8, %r4, 4;
	@%p8 bra 	$L__BB0_8;
	add.s32 	%r32, %r44, %r3;
	mul.wide.s32 	%rd19, %r32, 4;
	add.s64 	%rd20, %rd2, %rd19;
	ld.global.f32 	%f43, [%rd20];
	mad.lo.s32 	%r33, %r44, %r23, %r30;
	mul.wide.s32 	%rd21, %r33, 4;
	add.s64 	%rd22, %rd1, %rd21;
	ld.global.f32 	%f44, [%rd22];
	fma.rn.f32 	%f45, %f43, %f44, %f72;
	ld.global.f32 	%f46, [%rd20+4];
	mul.wide.s32 	%rd23, %r23, 4;
	add.s64 	%rd24, %rd22, %rd23;
	ld.global.f32 	%f47, [%rd24];
	fma.rn.f32 	%f48, %f46, %f47, %f45;
	ld.global.f32 	%f49, [%rd20+8];
	add.s64 	%rd25, %rd24, %rd23;
	ld.global.f32 	%f50, [%rd25];
	fma.rn.f32 	%f51, %f49, %f50, %f48;
	ld.global.f32 	%f52, [%rd20+12];
	add.s64 	%rd26, %rd25, %rd23;
	ld.global.f32 	%f53, [%rd26];
	fma.rn.f32 	%f72, %f52, %f53, %f51;
	add.s32 	%r44, %r44, 4;
$L__BB0_8:
	setp.eq.s32 	%p9, %r15, 0;
	@%p9 bra 	$L__BB0_13;
	setp.eq.s32 	%p10, %r15, 1;
	@%p10 bra 	$L__BB0_11;
	add.s32 	%r34, %r44, %r3;
	mul.wide.s32 	%rd27, %r34, 4;
	add.s64 	%rd28, %rd2, %rd27;
	ld.global.f32 	%f55, [%rd28];
	mad.lo.s32 	%r35, %r44, %r23, %r30;
	mul.wide.s32 	%rd29, %r35, 4;
	add.s64 	%rd30, %rd1, %rd29;
	ld.global.f32 	%f56, [%rd30];
	fma.rn.f32 	%f57, %f55, %f56, %f72;
	ld.global.f32 	%f58, [%rd28+4];
	mul.wide.s32 	%rd31, %r23, 4;
	add.s64 	%rd32, %rd30, %rd31;
	ld.global.f32 	%f59, [%rd32];
	fma.rn.f32 	%f72, %f58, %f59, %f57;
	add.s32 	%r44, %r44, 2;
$L__BB0_11:
	and.b32  	%r36, %r21, 1;
	setp.eq.b32 	%p11, %r36, 1;
	not.pred 	%p12, %p11;
	@%p12 bra 	$L__BB0_13;
	add.s32 	%r37, %r44, %r3;
	mul.wide.s32 	%rd33, %r37, 4;
	add.s64 	%rd34, %rd2, %rd33;
	ld.global.f32 	%f60, [%rd34];
	mad.lo.s32 	%r38, %r44, %r23, %r30;
	mul.wide.s32 	%rd35, %r38, 4;
	add.s64 	%rd36, %rd1, %rd35;
	ld.global.f32 	%f61, [%rd36];
	fma.rn.f32 	%f72, %f60, %f61, %f72;
$L__BB0_13:
	mad.lo.s32 	%r39, %r23, %r1, %r30;
	cvta.to.global.u64 	%rd37, %rd4;
	mul.wide.s32 	%rd38, %r39, 4;
	add.s64 	%rd39, %rd37, %rd38;
	ld.global.f32 	%f62, [%rd39];
	mul.f32 	%f63, %f14, %f62;
	fma.rn.f32 	%f64, %f13, %f72, %f63;
	st.global.f32 	[%rd39], %f64;
$L__BB0_14:
	ret;

}


// ===== COMPILED SASS (sm_100) =====

	.target	sm_100

	.elftype	@"ET_EXEC"


//--------------------- .note.nv.tkinfo           --------------------------
	.section	.note.nv.tkinfo,"",@"SHT_NOTE"
	.sectionflags	@"SHF_NOTE_NV_TKINFO"
	.tkinfo
        /*0018*/ 	.word	0x00000002
        /*0030*/ 	.string	""
        /*0030*/ 	.string	"ptxas"
        /*0030*/ 	.string	"Cuda compilation tools, release 13.0, V13.0.88"
        /*0030*/ 	.string	"Build cuda_13.0.r13.0/compiler.36424714_0"
        /*0030*/ 	.string	"-arch sm_100 -m 64 "



//--------------------- .note.nv.cuinfo           --------------------------
	.section	.note.nv.cuinfo,"",@"SHT_NOTE"
	.sectionflags	@"SHF_NOTE_NV_CUINFO"
        /*0018*/ 	.short	0x0002
        /*001a*/ 	.short	0x0064
        /*001c*/ 	.short	0x0082
	.zero		2


//--------------------- .nv.info                  --------------------------
	.section	.nv.info,"",@"SHT_CUDA_INFO"
	.align	4


	//----- nvinfo : EIATTR_REGCOUNT
	.align		4
        /*0000*/ 	.byte	0x04, 0x2f
        /*0002*/ 	.short	(.L_1 - .L_0)
	.align		4
.L_0:
        /*0004*/ 	.word	index@(_Z6gemmv1iiifPfS_fS_)
        /*0008*/ 	.word	0x00000020


	//----- nvinfo : EIATTR_FRAME_SIZE
	.align		4
.L_1:
        /*000c*/ 	.byte	0x04, 0x11
        /*000e*/ 	.short	(.L_3 - .L_2)
	.align		4
.L_2:
        /*0010*/ 	.word	index@(_Z6gemmv1iiifPfS_fS_)
        /*0014*/ 	.word	0x00000000


	//----- nvinfo : EIATTR_MIN_STACK_SIZE
	.align		4
.L_3:
        /*0018*/ 	.byte	0x04, 0x12
        /*001a*/ 	.short	(.L_5 - .L_4)
	.align		4
.L_4:
        /*001c*/ 	.word	index@(_Z6gemmv1iiifPfS_fS_)
        /*0020*/ 	.word	0x00000000
.L_5:


//--------------------- .nv.compat                --------------------------
	.section	.nv.compat,"",@"SHT_CUDA_COMPAT_INFO"
	.align	4
        /*0000*/ 	.byte	0x02, 0x09, 0x00, 0x00, 0x02, 0x02, 0x01, 0x00, 0x02, 0x05, 0x05, 0x00, 0x03, 0x07, 0x01, 0x01
        /*0010*/ 	.byte	0x02, 0x03, 0x00, 0x00, 0x02, 0x06, 0x01, 0x00, 0x04, 0x0b, 0x08, 0x00, 0x09, 0x00, 0x00, 0x00
        /*0020*/ 	.byte	0x00, 0x00, 0x00, 0x00


//--------------------- .nv.info._Z6gemmv1iiifPfS_fS_ --------------------------
	.section	.nv.info._Z6gemmv1iiifPfS_fS_,"",@"SHT_CUDA_INFO"
	.sectionflags	@""
	.align	4


	//----- nvinfo : EIATTR_CUDA_API_VERSION
	.align		4
        /*0000*/ 	.byte	0x04, 0x37
        /*0002*/ 	.short	(.L_7 - .L_6)
.L_6:
        /*0004*/ 	.word	0x00000082


	//----- nvinfo : EIATTR_KPARAM_INFO
	.align		4
.L_7:
        /*0008*/ 	.byte	0x04, 0x17
        /*000a*/ 	.short	(.L_9 - .L_8)
.L_8:
        /*000c*/ 	.word	0x00000000
        /*0010*/ 	.short	0x0007
        /*0012*/ 	.short	0x0028
        /*0014*/ 	.byte	0x00, 0xf5, 0x21, 0x00


	//----- nvinfo : EIATTR_KPARAM_INFO
	.align		4
.L_9:
        /*0018*/ 	.byte	0x04, 0x17
        /*001a*/ 	.short	(.L_11 - .L_10)
.L_10:
        /*001c*/ 	.word	0x00000000
        /*0020*/ 	.short	0x0006
        /*0022*/ 	.short	0x0020
        /*0024*/ 	.byte	0x00, 0xf0, 0x11, 0x00


	//----- nvinfo : EIATTR_KPARAM_INFO
	.align		4
.L_11:
        /*0028*/ 	.byte	0x04, 0x17
        /*002a*/ 	.short	(.L_13 - .L_12)
.L_12:
        /*002c*/ 	.word	0x00000000
        /*0030*/ 	.short	0x0005
        /*0032*/ 	.short	0x0018
        /*0034*/ 	.byte	0x00, 0xf5, 0x21, 0x00


	//----- nvinfo : EIATTR_KPARAM_INFO
	.align		4
.L_13:
        /*0038*/ 	.byte	0x04, 0x17
        /*003a*/ 	.short	(.L_15 - .L_14)
.L_14:
        /*003c*/ 	.word	0x00000000
        /*0040*/ 	.short	0x0004
        /*0042*/ 	.short	0x0010
        /*0044*/ 	.byte	0x00, 0xf5, 0x21, 0x00


	//----- nvinfo : EIATTR_KPARAM_INFO
	.align		4
.L_15:
        /*0048*/ 	.byte	0x04, 0x17
        /*004a*/ 	.short	(.L_17 - .L_16)
.L_16:
        /*004c*/ 	.word	0x00000000
        /*0050*/ 	.short	0x0003
        /*0052*/ 	.short	0x000c
        /*0054*/ 	.byte	0x00, 0xf0, 0x11, 0x00


	//----- nvinfo : EIATTR_KPARAM_INFO
	.align		4
.L_17:
        /*0058*/ 	.byte	0x04, 0x17
        /*005a*/ 	.short	(.L_19 - .L_18)
.L_18:
        /*005c*/ 	.word	0x00000000
        /*0060*/ 	.short	0x0002
        /*0062*/ 	.short	0x0008
        /*0064*/ 	.byte	0x00, 0xf0, 0x11, 0x00


	//----- nvinfo : EIATTR_KPARAM_INFO
	.align		4
.L_19:
        /*0068*/ 	.byte	0x04, 0x17
        /*006a*/ 	.short	(.L_21 - .L_20)
.L_20:
        /*006c*/ 	.word	0x00000000
        /*0070*/ 	.short	0x0001
        /*0072*/ 	.short	0x0004
        /*0074*/ 	.byte	0x00, 0xf0, 0x11, 0x00


	//----- nvinfo : EIATTR_KPARAM_INFO
	.align		4
.L_21:
        /*0078*/ 	.byte	0x04, 0x17
        /*007a*/ 	.short	(.L_23 - .L_22)
.L_22:
        /*007c*/ 	.word	0x00000000
        /*0080*/ 	.short	0x0000
        /*0082*/ 	.short	0x0000
        /*0084*/ 	.byte	0x00, 0xf0, 0x11, 0x00


	//----- nvinfo : EIATTR_SPARSE_MMA_MASK
	.align		4
.L_23:
        /*0088*/ 	.byte	0x03, 0x50
        /*008a*/ 	.short	0x0000


	//----- nvinfo : EIATTR_MAXREG_COUNT
	.align		4
        /*008c*/ 	.byte	0x03, 0x1b
        /*008e*/ 	.short	0x00ff


	//----- nvinfo : EIATTR_MERCURY_ISA_VERSION
	.align		4
        /*0090*/ 	.byte	0x03, 0x5f
        /*0092*/ 	.short	0x0101


	//----- nvinfo : EIATTR_VRC_CTA_INIT_COUNT
	.align		4
        /*0094*/ 	.byte	0x02, 0x4a
	.zero		1
	.zero		1


	//----- nvinfo : EIATTR_EXIT_INSTR_OFFSETS
	.align		4
        /*0098*/ 	.byte	0x04, 0x1c
        /*009a*/ 	.short	(.L_25 - .L_24)


	//   ....[0]....
.L_24:
        /*009c*/ 	.word	0x000000c0


	//   ....[1]....
        /*00a0*/ 	.word	0x00000890


	//----- nvinfo : EIATTR_CBANK_PARAM_SIZE
	.align		4
.L_25:
        /*00a4*/ 	.byte	0x03, 0x19
        /*00a6*/ 	.short	0x0030


	//----- nvinfo : EIATTR_PARAM_CBANK
	.align		4
        /*00a8*/ 	.byte	0x04, 0x0a
        /*00aa*/ 	.short	(.L_27 - .L_26)
	.align		4
.L_26:
        /*00ac*/ 	.word	index@(.nv.constant0._Z6gemmv1iiifPfS_fS_)
        /*00b0*/ 	.short	0x0380
        /*00b2*/ 	.short	0x0030


	//----- nvinfo : EIATTR_SW_WAR
	.align		4
.L_27:
        /*00b4*/ 	.byte	0x04, 0x36
        /*00b6*/ 	.short	(.L_29 - .L_28)
.L_28:
        /*00b8*/ 	.word	0x00000008
.L_29:


//--------------------- .nv.callgraph             --------------------------
	.section	.nv.callgraph,"",@"SHT_CUDA_CALLGRAPH"
	.align	4
	.sectionentsize	8
	.align		4
        /*0000*/ 	.word	0x00000000
	.align		4
        /*0004*/ 	.word	0xffffffff
	.align		4
        /*0008*/ 	.word	0x00000000
	.align		4
        /*000c*/ 	.word	0xfffffffe
	.align		4
        /*0010*/ 	.word	0x00000000
	.align		4
        /*0014*/ 	.word	0xfffffffd
	.align		4
        /*0018*/ 	.word	0x00000000
	.align		4
        /*001c*/ 	.word	0xfffffffc


//--------------------- .text._Z6gemmv1iiifPfS_fS_ --------------------------
	.section	.text._Z6gemmv1iiifPfS_fS_,"ax",@progbits
	.align	128
        .global         _Z6gemmv1iiifPfS_fS_
        .type           _Z6gemmv1iiifPfS_fS_,@function
        .size           _Z6gemmv1iiifPfS_fS_,(.L_x_5 - _Z6gemmv1iiifPfS_fS_)
        .other          _Z6gemmv1iiifPfS_fS_,@"STO_CUDA_ENTRY STV_DEFAULT"
_Z6gemmv1iiifPfS_fS_:
.text._Z6gemmv1iiifPfS_fS_:
[----:B------:R-:W-:Y:S01]  /*0000*/  LDC R1, c[0x0][0x37c] ;  /* 0x0000df00ff017b82 */ /* 0x000fe20000000800 */
[----:B------:R-:W0:Y:S07]  /*0010*/  S2R R7, SR_TID.Y ;  /* 0x0000000000077919 */ /* 0x000e2e0000002200 */
[----:B------:R-:W1:Y:S01]  /*0020*/  LDC R0, c[0x0][0x360] ;  /* 0x0000d800ff007b82 */ /* 0x000e620000000800 */
[----:B------:R-:W1:Y:S07]  /*0030*/  S2R R5, SR_TID.X ;  /* 0x0000000000057919 */ /* 0x000e6e0000002100 */
[----:B------:R-:W0:Y:S08]  /*0040*/  S2UR UR5, SR_CTAID.Y ;  /* 0x00000000000579c3 */ /* 0x000e300000002600 */
[----:B------:R-:W0:Y:S08]  /*0050*/  LDC R16, c[0x0][0x364] ;  /* 0x0000d900ff107b82 */ /* 0x000e300000000800 */
[----:B------:R-:W1:Y:S08]  /*0060*/  S2UR UR4, SR_CTAID.X ;  /* 0x00000000000479c3 */ /* 0x000e700000002500 */
[----:B------:R-:W2:Y:S01]  /*0070*/  LDC.64 R2, c[0x0][0x380] ;  /* 0x0000e000ff027b82 */ /* 0x000ea20000000a00 */
[----:B0-----:R-:W-:-:S02]  /*0080*/  IMAD R16, R16, UR5, R7 ;  /* 0x0000000510107c24 */ /* 0x001fc4000f8e0207 */
[----:B-1----:R-:W-:-:S03]  /*0090*/  IMAD R0, R0, UR4, R5 ;  /* 0x0000000400007c24 */ /* 0x002fc6000f8e0205 */
[----:B--2---:R-:W-:-:S04]  /*00a0*/  ISETP.GE.AND P0, PT, R16, R3, PT ;  /* 0x000000031000720c */ /* 0x004fc80003f06270 */
[----:B------:R-:W-:-:S13]  /*00b0*/  ISETP.GE.OR P0, PT, R0, R2, P0 ;  /* 0x000000020000720c */ /* 0x000fda0000706670 */
[----:B------:R-:W-:Y:S05]  /*00c0*/  @P0 EXIT ;  /* 0x000000000000094d */ /* 0x000fea0003800000 */
[----:B------:R-:W0:Y:S01]  /*00d0*/  LDC R17, c[0x0][0x388] ;  /* 0x0000e200ff117b82 */ /* 0x000e220000000800 */
[----:B------:R-:W1:Y:S01]  /*00e0*/  LDCU.64 UR6, c[0x0][0x358] ;  /* 0x00006b00ff0677ac */ /* 0x000e620008000a00 */
[----:B------:R-:W-:Y:S01]  /*00f0*/  HFMA2 R26, -RZ, RZ, 0, 0 ;  /* 0x00000000ff1a7431 */ /* 0x000fe200000001ff */
[----:B0-----:R-:W-:-:S13]  /*0100*/  ISETP.GE.AND P0, PT, R17, 0x1, PT ;  /* 0x000000011100780c */ /* 0x001fda0003f06270 */
[----:B-1----:R-:W-:Y:S05]  /*0110*/  @!P0 BRA `(.L_x_0) ;  /* 0x0000000400b88947 */ /* 0x002fea0003800000 */
[C---:B------:R-:W-:Y:S01]  /*0120*/  ISETP.GE.U32.AND P1, PT, R17.reuse, 0x8, PT ;  /* 0x000000081100780c */ /* 0x040fe20003f26070 */
[----:B------:R-:W-:Y:S01]  /*0130*/  IMAD R18, R0, R17, RZ ;  /* 0x0000001100127224 */ /* 0x000fe200078e02ff */
[----:B------:R-:W-:Y:S02]  /*0140*/  LOP3.LUT R25, R17, 0x7, RZ, 0xc0, !PT ;  /* 0x0000000711197812 */ /* 0x000fe400078ec0ff */
[----:B------:R-:W-:Y:S02]  /*0150*/  MOV R26, RZ ;  /* 0x000000ff001a7202 */ /* 0x000fe40000000f00 */
[----:B------:R-:W-:Y:S02]  /*0160*/  ISETP.NE.AND P0, PT, R25, RZ, PT ;  /* 0x000000ff1900720c */ /* 0x000fe40003f05270 */
[----:B------:R-:W-:-:S05]  /*0170*/  MOV R19, RZ ;  /* 0x000000ff00137202 */ /* 0x000fca0000000f00 */
[----:B------:R-:W-:Y:S06]  /*0180*/  @!P1 BRA `(.L_x_1) ;  /* 0x0000000000c49947 */ /* 0x000fec0003800000 */
[----:B------:R-:W0:Y:S01]  /*0190*/  LDCU.64 UR4, c[0x0][0x390] ;  /* 0x00007200ff0477ac */ /* 0x000e220008000a00 */
[----:B------:R-:W-:Y:S02]  /*01a0*/  LOP3.LUT R19, R17, 0x7ffffff8, RZ, 0xc0, !PT ;  /* 0x7ffffff811137812 */ /* 0x000fe400078ec0ff */
[----:B------:R-:W-:Y:S02]  /*01b0*/  MOV R26, RZ ;  /* 0x000000ff001a7202 */ /* 0x000fe40000000f00 */
[----:B------:R-:W-:Y:S02]  /*01c0*/  MOV R2, R18 ;  /* 0x0000001200027202 */ /* 0x000fe40000000f00 */
[----:B------:R-:W-:Y:S02]  /*01d0*/  MOV R22, R16 ;  /* 0x0000001000167202 */ /* 0x000fe40000000f00 */
[----:B------:R-:W-:Y:S01]  /*01e0*/  IADD3 R20, PT, PT, -R19, RZ, RZ ;  /* 0x000000ff13147210 */ /* 0x000fe20007ffe1ff */
[----:B0-----:R-:W-:-:S04]  /*01f0*/  UIADD3 UR4, UP0, UPT, UR4, 0x10, URZ ;  /* 0x0000001004047890 */ /* 0x001fc8000ff1e0ff */
[----:B------:R-:W-:-:S12]  /*0200*/  UIADD3.X UR5, UPT, UPT, URZ, UR5, URZ, UP0, !UPT ;  /* 0x00000005ff057290 */ /* 0x000fd800087fe4ff */
.L_x_2:
[----:B------:R-:W0:Y:S01]  /*0210*/  LDC.64 R14, c[0x0][0x398] ;  /* 0x0000e600ff0e7b82 */ /* 0x000e220000000a00 */
[----:B------:R-:W-:Y:S02]  /*0220*/  MOV R4, UR4 ;  /* 0x0000000400047c02 */ /* 0x000fe40008000f00 */
[----:B------:R-:W-:-:S03]  /*0230*/  MOV R5, UR5 ;  /* 0x0000000500057c02 */ /* 0x000fc60008000f00 */
[----:B------:R-:W-:-:S05]  /*0240*/  IMAD.WIDE R4, R2, 0x4, R4 ;  /* 0x0000000402047825 */ /* 0x000fca00078e0204 */
[----:B------:R-:W2:Y:S04]  /*0250*/  LDG.E R21, desc[UR6][R4.64+-0x10] ;  /* 0xfffff00604157981 */ /* 0x000ea8000c1e1900 */
[----:B------:R-:W3:Y:S04]  /*0260*/  LDG.E R23, desc[UR6][R4.64+-0xc] ;  /* 0xfffff40604177981 */ /* 0x000ee8000c1e1900 */
[----:B------:R-:W4:Y:S01]  /*0270*/  LDG.E R29, desc[UR6][R4.64+-0x8] ;  /* 0xfffff806041d7981 */ /* 0x000f22000c1e1900 */
[----:B0-----:R-:W-:-:S05]  /*0280*/  IMAD.WIDE R14, R22, 0x4, R14 ;  /* 0x00000004160e7825 */ /* 0x001fca00078e020e */
[----:B------:R0:W2:Y:S01]  /*0290*/  LDG.E R24, desc[UR6][R14.64] ;  /* 0x000000060e187981 */ /* 0x0000a2000c1e1900 */
[----:B------:R-:W-:-:S04]  /*02a0*/  IMAD.WIDE R12, R3, 0x4, R14 ;  /* 0x00000004030c7825 */ /* 0x000fc800078e020e */
[C---:B------:R-:W-:Y:S02]  /*02b0*/  IMAD.WIDE R6, R3.reuse, 0x4, R12 ;  /* 0x0000000403067825 */ /* 0x040fe400078e020c */
[----:B------:R-:W3:Y:S02]  /*02c0*/  LDG.E R12, desc[UR6][R12.64] ;  /* 0x000000060c0c7981 */ /* 0x000ee4000c1e1900 */
[C---:B------:R-:W-:Y:S02]  /*02d0*/  IMAD.WIDE R8, R3.reuse, 0x4, R6 ;  /* 0x0000000403087825 */ /* 0x040fe400078e0206 */
[----:B------:R1:W4:Y:S02]  /*02e0*/  LDG.E R28, desc[UR6][R6.64] ;  /* 0x00000006061c7981 */ /* 0x000324000c1e1900 */
[C---:B------:R-:W-:Y:S02]  /*02f0*/  IMAD.WIDE R10, R3.reuse, 0x4, R8 ;  /* 0x00000004030a7825 */ /* 0x040fe400078e0208 */
[----:B------:R-:W5:Y:S02]  /*0300*/  LDG.E R8, desc[UR6][R8.64] ;  /* 0x0000000608087981 */ /* 0x000f64000c1e1900 */
[----:B0-----:R-:W-:-:S05]  /*0310*/  IMAD.WIDE R14, R3, 0x4, R10 ;  /* 0x00000004030e7825 */ /* 0x001fca00078e020a */
[----:B------:R-:W5:Y:S04]  /*0320*/  LDG.E R13, desc[UR6][R14.64] ;  /* 0x000000060e0d7981 */ /* 0x000f68000c1e1900 */
[----:B------:R-:W5:Y:S04]  /*0330*/  LDG.E R9, desc[UR6][R10.64] ;  /* 0x000000060a097981 */ /* 0x000f68000c1e1900 */
[----:B------:R-:W5:Y:S04]  /*0340*/  LDG.E R11, desc[UR6][R4.64+-0x4] ;  /* 0xfffffc06040b7981 */ /* 0x000f68000c1e1900 */
[----:B------:R-:W5:Y:S01]  /*0350*/  LDG.E R10, desc[UR6][R4.64+0x8] ;  /* 0x00000806040a7981 */ /* 0x000f62000c1e1900 */
[----:B--2---:R-:W-:Y:S01]  /*0360*/  FFMA R24, R21, R24, R26 ;  /* 0x0000001815187223 */ /* 0x004fe2000000001a */
[----:B------:R-:W-:-:S02]  /*0370*/  IMAD.WIDE R26, R3, 0x4, R14 ;  /* 0x00000004031a7825 */ /* 0x000fc400078e020e */
[----:B------:R-:W2:Y:S04]  /*0380*/  LDG.E R21, desc[UR6][R4.64] ;  /* 0x0000000604157981 */ /* 0x000ea8000c1e1900 */
[----:B------:R-:W2:Y:S01]  /*0390*/  LDG.E R14, desc[UR6][R4.64+0x4] ;  /* 0x00000406040e7981 */ /* 0x000ea2000c1e1900 */
[----:B-1----:R-:W-:-:S03]  /*03a0*/  IMAD.WIDE R6, R3, 0x4, R26 ;  /* 0x0000000403067825 */ /* 0x002fc600078e021a */
[----:B------:R-:W2:Y:S04]  /*03b0*/  LDG.E R15, desc[UR6][R4.64+0xc] ;  /* 0x00000c06040f7981 */ /* 0x000ea8000c1e1900 */
[----:B------:R-:W2:Y:S04]  /*03c0*/  LDG.E R6, desc[UR6][R6.64] ;  /* 0x0000000606067981 */ /* 0x000ea8000c1e1900 */
[----:B------:R-:W2:Y:S01]  /*03d0*/  LDG.E R5, desc[UR6][R26.64] ;  /* 0x000000061a057981 */ /* 0x000ea2000c1e1900 */
[----:B---3--:R-:W-:Y:S01]  /*03e0*/  FFMA R12, R23, R12, R24 ;  /* 0x0000000c170c7223 */ /* 0x008fe20000000018 */
[----:B------:R-:W-:-:S03]  /*03f0*/  IADD3 R20, PT, PT, R20, 0x8, RZ ;  /* 0x0000000814147810 */ /* 0x000fc60007ffe0ff */
[----:B----4-:R-:W-:Y:S01]  /*0400*/  FFMA R12, R29, R28, R12 ;  /* 0x0000001c1d0c7223 */ /* 0x010fe2000000000c */
[----:B------:R-:W-:Y:S02]  /*0410*/  ISETP.NE.AND P1, PT, R20, RZ, PT ;  /* 0x000000ff1400720c */ /* 0x000fe40003f25270 */
[----:B------:R-:W-:Y:S01]  /*0420*/  LEA R22, R3, R22, 0x3 ;  /* 0x0000001603167211 */ /* 0x000fe200078e18ff */
[----:B-----5:R-:W-:Y:S01]  /*0430*/  FFMA R8, R11, R8, R12 ;  /* 0x000000080b087223 */ /* 0x020fe2000000000c */
[----:B------:R-:W-:-:S03]  /*0440*/  IADD3 R2, PT, PT, R2, 0x8, RZ ;  /* 0x0000000802027810 */ /* 0x000fc60007ffe0ff */
[----:B--2---:R-:W-:-:S04]  /*0450*/  FFMA R9, R21, R9, R8 ;  /* 0x0000000915097223 */ /* 0x004fc80000000008 */
[----:B------:R-:W-:-:S04]  /*0460*/  FFMA R9, R14, R13, R9 ;  /* 0x0000000d0e097223 */ /* 0x000fc80000000009 */
[----:B------:R-:W-:-:S04]  /*0470*/  FFMA R10, R10, R5, R9 ;  /* 0x000000050a0a7223 */ /* 0x000fc80000000009 */
[----:B------:R-:W-:Y:S01]  /*0480*/  FFMA R26, R15, R6, R10 ;  /* 0x000000060f1a7223 */ /* 0x000fe2000000000a */
[----:B------:R-:W-:Y:S06]  /*0490*/  @P1 BRA `(.L_x_2) ;  /* 0xfffffffc005c1947 */ /* 0x000fec000383ffff */
.L_x_1:
[----:B------:R-:W-:Y:S05]  /*04a0*/  @!P0 BRA `(.L_x_0) ;  /* 0x0000000000d48947 */ /* 0x000fea0003800000 */
[----:B------:R-:W-:Y:S02]  /*04b0*/  ISETP.GE.U32.AND P0, PT, R25, 0x4, PT ;  /* 0x000000041900780c */ /* 0x000fe40003f06070 */
[----:B------:R-:W-:-:S04]  /*04c0*/  LOP3.LUT R2, R17, 0x3, RZ, 0xc0, !PT ;  /* 0x0000000311027812 */ /* 0x000fc800078ec0ff */
[----:B------:R-:W-:-:S07]  /*04d0*/  ISETP.NE.AND P1, PT, R2, RZ, PT ;  /* 0x000000ff0200720c */ /* 0x000fce0003f25270 */
[----:B------:R-:W-:Y:S06]  /*04e0*/  @!P0 BRA `(.L_x_3) ;  /* 0x0000000000588947 */ /* 0x000fec0003800000 */
[----:B------:R-:W0:Y:S01]  /*04f0*/  LDC.64 R10, c[0x0][0x398] ;  /* 0x0000e600ff0a7b82 */ /* 0x000e220000000a00 */
[----:B------:R-:W-:Y:S01]  /*0500*/  IMAD R9, R19, R3, R16 ;  /* 0x0000000313097224 */ /* 0x000fe200078e0210 */
[----:B------:R-:W-:-:S06]  /*0510*/  IADD3 R7, PT, PT, R18, R19, RZ ;  /* 0x0000001312077210 */ /* 0x000fcc0007ffe0ff */
[----:B------:R-:W1:Y:S01]  /*0520*/  LDC.64 R4, c[0x0][0x390] ;  /* 0x0000e400ff047b82 */ /* 0x000e620000000a00 */
[----:B0-----:R-:W-:-:S04]  /*0530*/  IMAD.WIDE R10, R9, 0x4, R10 ;  /* 0x00000004090a7825 */ /* 0x001fc800078e020a */
[----:B------:R-:W-:Y:S02]  /*0540*/  IMAD.WIDE R12, R3, 0x4, R10 ;  /* 0x00000004030c7825 */ /* 0x000fe400078e020a */
[----:B------:R-:W2:Y:S02]  /*0550*/  LDG.E R10, desc[UR6][R10.64] ;  /* 0x000000060a0a7981 */ /* 0x000ea4000c1e1900 */
[----:B-1----:R-:W-:-:S04]  /*0560*/  IMAD.WIDE R4, R7, 0x4, R4 ;  /* 0x0000000407047825 */ /* 0x002fc800078e0204 */
[C---:B------:R-:W-:Y:S01]  /*0570*/  IMAD.WIDE R6, R3.reuse, 0x4, R12 ;  /* 0x0000000403067825 */ /* 0x040fe200078e020c */
[----:B------:R-:W2:Y:S04]  /*0580*/  LDG.E R15, desc[UR6][R4.64] ;  /* 0x00000006040f7981 */ /* 0x000ea8000c1e1900 */
[----:B------:R-:W3:Y:S01]  /*0590*/  LDG.E R12, desc[UR6][R12.64] ;  /* 0x000000060c0c7981 */ /* 0x000ee2000c1e1900 */
[----:B------:R-:W-:-:S03]  /*05a0*/  IMAD.WIDE R8, R3, 0x4, R6 ;  /* 0x0000000403087825 */ /* 0x000fc600078e0206 */
[----:B------:R-:W3:Y:S04]  /*05b0*/  LDG.E R14, desc[UR6][R4.64+0x4] ;  /* 0x00000406040e7981 */ /* 0x000ee8000c1e1900 */
[----:B------:R-:W4:Y:S04]  /*05c0*/  LDG.E R20, desc[UR6][R6.64] ;  /* 0x0000000606147981 */ /* 0x000f28000c1e1900 */
[----:B------:R-:W4:Y:S04]  /*05d0*/  LDG.E R21, desc[UR6][R4.64+0x8] ;  /* 0x0000080604157981 */ /* 0x000f28000c1e1900 */
[----:B------:R-:W5:Y:S04]  /*05e0*/  LDG.E R23, desc[UR6][R4.64+0xc] ;  /* 0x00000c0604177981 */ /* 0x000f68000c1e1900 */
[----:B------:R-:W5:Y:S01]  /*05f0*/  LDG.E R8, desc[UR6][R8.64] ;  /* 0x0000000608087981 */ /* 0x000f62000c1e1900 */
[----:B------:R-:W-:Y:S01]  /*0600*/  IADD3 R19, PT, PT, R19, 0x4, RZ ;  /* 0x0000000413137810 */ /* 0x000fe20007ffe0ff */
[----:B--2---:R-:W-:-:S04]  /*0610*/  FFMA R15, R15, R10, R26 ;  /* 0x0000000a0f0f7223 */ /* 0x004fc8000000001a */
[----:B---3--:R-:W-:-:S04]  /*0620*/  FFMA R14, R14, R12, R15 ;  /* 0x0000000c0e0e7223 */ /* 0x008fc8000000000f */
[----:B----4-:R-:W-:-:S04]  /*0630*/  FFMA R14, R21, R20, R14 ;  /* 0x00000014150e7223 */ /* 0x010fc8000000000e */
[----:B-----5:R-:W-:-:S07]  /*0640*/  FFMA R26, R23, R8, R14 ;  /* 0x00000008171a7223 */ /* 0x020fce000000000e */
.L_x_3:
[----:B------:R-:W-:Y:S05]  /*0650*/  @!P1 BRA `(.L_x_0) ;  /* 0x0000000000689947 */ /* 0x000fea0003800000 */
[----:B------:R-:W0:Y:S01]  /*0660*/  LDC.64 R10, c[0x0][0x398] ;  /* 0x0000e600ff0a7b82 */ /* 0x000e220000000a00 */
[----:B------:R-:W-:Y:S02]  /*0670*/  ISETP.NE.AND P0, PT, R2, 0x1, PT ;  /* 0x000000010200780c */ /* 0x000fe40003f05270 */
[----:B------:R-:W-:-:S04]  /*0680*/  LOP3.LUT R17, R17, 0x1, RZ, 0xc0, !PT ;  /* 0x0000000111117812 */ /* 0x000fc800078ec0ff */
[----:B------:R-:W-:Y:S01]  /*0690*/  ISETP.NE.U32.AND P1, PT, R17, 0x1, PT ;  /* 0x000000011100780c */ /* 0x000fe20003f25070 */
[----:B------:R-:W1:Y:S06]  /*06a0*/  LDC.64 R8, c[0x0][0x390] ;  /* 0x0000e400ff087b82 */ /* 0x000e6c0000000a00 */
[C---:B------:R-:W-:Y:S01]  /*06b0*/  @P0 IMAD R15, R19.reuse, R3, R16 ;  /* 0x00000003130f0224 */ /* 0x040fe200078e0210 */
[----:B------:R-:W-:Y:S01]  /*06c0*/  @P0 IADD3 R13, PT, PT, R18, R19, RZ ;  /* 0x00000013120d0210 */ /* 0x000fe20007ffe0ff */
[----:B------:R-:W2:Y:S01]  /*06d0*/  LDC.64 R6, c[0x0][0x390] ;  /* 0x0000e400ff067b82 */ /* 0x000ea20000000a00 */
[----:B------:R-:W-:-:S07]  /*06e0*/  @P0 IADD3 R19, PT, PT, R19, 0x2, RZ ;  /* 0x0000000213130810 */ /* 0x000fce0007ffe0ff */
[----:B------:R-:W3:Y:S01]  /*06f0*/  LDC.64 R4, c[0x0][0x398] ;  /* 0x0000e600ff047b82 */ /* 0x000ee20000000a00 */
[----:B0-----:R-:W-:Y:S01]  /*0700*/  @P0 IMAD.WIDE R10, R15, 0x4, R10 ;  /* 0x000000040f0a0825 */ /* 0x001fe200078e020a */
[----:B------:R-:W-:-:S03]  /*0710*/  @!P1 IADD3 R15, PT, PT, R18, R19, RZ ;  /* 0x00000013120f9210 */ /* 0x000fc60007ffe0ff */
[----:B------:R-:W-:Y:S01]  /*0720*/  @!P1 IMAD R19, R19, R3, R16 ;  /* 0x0000000313139224 */ /* 0x000fe200078e0210 */
[----:B------:R-:W4:Y:S01]  /*0730*/  @P0 LDG.E R2, desc[UR6][R10.64] ;  /* 0x000000060a020981 */ /* 0x000f22000c1e1900 */
[----:B-1----:R-:W-:-:S04]  /*0740*/  @P0 IMAD.WIDE R8, R13, 0x4, R8 ;  /* 0x000000040d080825 */ /* 0x002fc800078e0208 */
[----:B------:R-:W-:Y:S01]  /*0750*/  @P0 IMAD.WIDE R12, R3, 0x4, R10 ;  /* 0x00000004030c0825 */ /* 0x000fe200078e020a */
[----:B------:R-:W4:Y:S03]  /*0760*/  @P0 LDG.E R17, desc[UR6][R8.64] ;  /* 0x0000000608110981 */ /* 0x000f26000c1e1900 */
[----:B--2---:R-:W-:Y:S01]  /*0770*/  @!P1 IMAD.WIDE R6, R15, 0x4, R6 ;  /* 0x000000040f069825 */ /* 0x004fe200078e0206 */
[----:B------:R-:W2:Y:S04]  /*0780*/  @P0 LDG.E R21, desc[UR6][R8.64+0x4] ;  /* 0x0000040608150981 */ /* 0x000ea8000c1e1900 */
[----:B------:R-:W2:Y:S01]  /*0790*/  @P0 LDG.E R12, desc[UR6][R12.64] ;  /* 0x000000060c0c0981 */ /* 0x000ea2000c1e1900 */
[----:B---3--:R-:W-:-:S03]  /*07a0*/  @!P1 IMAD.WIDE R4, R19, 0x4, R4 ;  /* 0x0000000413049825 */ /* 0x008fc600078e0204 */
[----:B------:R-:W3:Y:S04]  /*07b0*/  @!P1 LDG.E R7, desc[UR6][R6.64] ;  /* 0x0000000606079981 */ /* 0x000ee8000c1e1900 */
[----:B------:R-:W3:Y:S01]  /*07c0*/  @!P1 LDG.E R4, desc[UR6][R4.64] ;  /* 0x0000000604049981 */ /* 0x000ee2000c1e1900 */
[----:B----4-:R-:W-:-:S04]  /*07d0*/  @P0 FFMA R2, R17, R2, R26 ;  /* 0x0000000211020223 */ /* 0x010fc8000000001a */
[----:B--2---:R-:W-:-:S04]  /*07e0*/  @P0 FFMA R26, R21, R12, R2 ;  /* 0x0000000c151a0223 */ /* 0x004fc80000000002 */
[----:B---3--:R-:W-:-:S07]  /*07f0*/  @!P1 FFMA R26, R7, R4, R26 ;  /* 0x00000004071a9223 */ /* 0x008fce000000001a */
.L_x_0:
[----:B------:R-:W0:Y:S01]  /*0800*/  LDC.64 R4, c[0x0][0x3a8] ;  /* 0x0000ea00ff047b82 */ /* 0x000e220000000a00 */
[----:B------:R-:W-:Y:S01]  /*0810*/  IMAD R3, R0, R3, R16 ;  /* 0x0000000300037224 */ /* 0x000fe200078e0210 */
[----:B------:R-:W1:Y:S01]  /*0820*/  LDCU UR4, c[0x0][0x3a0] ;  /* 0x00007400ff0477ac */ /* 0x000e620008000800 */
[----:B------:R-:W2:Y:S02]  /*0830*/  LDCU UR5, c[0x0][0x38c] ;  /* 0x00007180ff0577ac */ /* 0x000ea40008000800 */
[----:B0-----:R-:W-:-:S05]  /*0840*/  IMAD.WIDE R2, R3, 0x4, R4 ;  /* 0x0000000403027825 */ /* 0x001fca00078e0204 */
[----:B------:R-:W1:Y:S02]  /*0850*/  LDG.E R0, desc[UR6][R2.64] ;  /* 0x0000000602007981 */ /* 0x000e64000c1e1900 */
[----:B-1----:R-:W-:-:S04]  /*0860*/  FMUL R5, R0, UR4 ;  /* 0x0000000400057c20 */ /* 0x002fc80008400000 */
[----:B--2---:R-:W-:-:S05]  /*0870*/  FFMA R5, R26, UR5, R5 ;  /* 0x000000051a057c23 */ /* 0x004fca0008000005 */
[----:B------:R-:W-:Y:S01]  /*0880*/  STG.E desc[UR6][R2.64], R5 ;  /* 0x0000000502007986 */ /* 0x000fe2000c101906 */
[----:B------:R-:W-:Y:S05]  /*0890*/  EXIT ;  /* 0x000000000000794d */ /* 0x000fea0003800000 */
.L_x_4:
[----:B------:R-:W-:-:S00]  /*08a0*/  BRA `(.L_x_4) ;  /* 0xfffffffc00fc7947 */ /* 0x000fc0000383ffff */
[----:B------:R-:W-:-:S00]  /*08b0*/  NOP ;  /* 0x0000000000007918 */ /* 0x000fc00000000000 */
        /* <DEDUP_REMOVED lines=12> */
.L_x_5:


//--------------------- .nv.shared.reserved.0     --------------------------
	.section	.nv.shared.reserved.0,"aw",@nobits
	.weak		__nv_reservedSMEM_offset_0_alias
	.size		__nv_reservedSMEM_offset_0_alias, 0, 64
	.other		__nv_reservedSMEM_offset_0_alias,@"STO_CUDA_RESERVED_SHARED STV_DEFAULT"
__nv_reservedSMEM_offset_0_alias:
	.zero		0
	.zero		64


//--------------------- .nv.constant0._Z6gemmv1iiifPfS_fS_ --------------------------
	.section	.nv.constant0._Z6gemmv1iiifPfS_fS_,"a",@progbits
	.sectionflags	@""
	.align	4
.nv.constant0._Z6gemmv1iiifPfS_fS_:
	.zero		944


//--------------------- SYMBOLS --------------------------

	.type		.nv.reservedSmem.offset0,@object
	.size		.nv.reservedSmem.offset0,0x4
